//
// Generated by NVIDIA NVVM Compiler
//
// Compiler Build ID: CL-36424714
// Cuda compilation tools, release 13.0, V13.0.88
// Based on NVVM 20.0.0
//

.version 9.0
.target sm_100
.address_size 64

	// .globl	_Z9matrixAddPA800_iS0_S0_

.visible .entry _Z9matrixAddPA800_iS0_S0_(
	.param .u64 .ptr .align 1 _Z9matrixAddPA800_iS0_S0__param_0,
	.param .u64 .ptr .align 1 _Z9matrixAddPA800_iS0_S0__param_1,
	.param .u64 .ptr .align 1 _Z9matrixAddPA800_iS0_S0__param_2
)
{
	.reg .pred 	%p<4>;
	.reg .b32 	%r<7>;
	.reg .b64 	%rd<15>;

	ld.param.u64 	%rd1, [_Z9matrixAddPA800_iS0_S0__param_0];
	ld.param.u64 	%rd2, [_Z9matrixAddPA800_iS0_S0__param_1];
	ld.param.u64 	%rd3, [_Z9matrixAddPA800_iS0_S0__param_2];
	mov.u32 	%r1, %tid.x;
	mov.u32 	%r3, %tid.y;
	setp.gt.u32 	%p1, %r1, 599;
	setp.gt.u32 	%p2, %r3, 799;
	or.pred  	%p3, %p1, %p2;
	@%p3 bra 	$L__BB0_2;
	cvta.to.global.u64 	%rd4, %rd1;
	cvta.to.global.u64 	%rd5, %rd2;
	cvta.to.global.u64 	%rd6, %rd3;
	mul.wide.u32 	%rd7, %r1, 3200;
	add.s64 	%rd8, %rd4, %rd7;
	mul.wide.u32 	%rd9, %r3, 4;
	add.s64 	%rd10, %rd8, %rd9;
	ld.global.u32 	%r4, [%rd10];
	add.s64 	%rd11, %rd5, %rd7;
	add.s64 	%rd12, %rd11, %rd9;
	ld.global.u32 	%r5, [%rd12];
	add.s32 	%r6, %r5, %r4;
	add.s64 	%rd13, %rd6, %rd7;
	add.s64 	%rd14, %rd13, %rd9;
	st.global.u32 	[%rd14], %r6;
$L__BB0_2:
	ret;

}


// ===== COMPILED SASS (sm_100) =====

	.target	sm_100

	.elftype	@"ET_EXEC"


//--------------------- .note.nv.tkinfo           --------------------------
	.section	.note.nv.tkinfo,"",@"SHT_NOTE"
	.sectionflags	@"SHF_NOTE_NV_TKINFO"
	.tkinfo
        /*0018*/ 	.word	0x00000002
        /*0030*/ 	.string	""
        /*0030*/ 	.string	"ptxas"
        /*0030*/ 	.string	"Cuda compilation tools, release 13.0, V13.0.88"
        /*0030*/ 	.string	"Build cuda_13.0.r13.0/compiler.36424714_0"
        /*0030*/ 	.string	"-arch sm_100 -m 64 "



//--------------------- .note.nv.cuinfo           --------------------------
	.section	.note.nv.cuinfo,"",@"SHT_NOTE"
	.sectionflags	@"SHF_NOTE_NV_CUINFO"
        /*0018*/ 	.short	0x0002
        /*001a*/ 	.short	0x0064
        /*001c*/ 	.short	0x0082
	.zero		2


//--------------------- .nv.info                  --------------------------
	.section	.nv.info,"",@"SHT_CUDA_INFO"
	.align	4


	//----- nvinfo : EIATTR_REGCOUNT
	.align		4
        /*0000*/ 	.byte	0x04, 0x2f
        /*0002*/ 	.short	(.L_1 - .L_0)
	.align		4
.L_0:
        /*0004*/ 	.word	index@(_Z9matrixAddPA800_iS0_S0_)
        /*0008*/ 	.word	0x0000000e


	//----- nvinfo : EIATTR_FRAME_SIZE
	.align		4
.L_1:
        /*000c*/ 	.byte	0x04, 0x11
        /*000e*/ 	.short	(.L_3 - .L_2)
	.align		4
.L_2:
        /*0010*/ 	.word	index@(_Z9matrixAddPA800_iS0_S0_)
        /*0014*/ 	.word	0x00000000


	//----- nvinfo : EIATTR_MIN_STACK_SIZE
	.align		4
.L_3:
        /*0018*/ 	.byte	0x04, 0x12
        /*001a*/ 	.short	(.L_5 - .L_4)
	.align		4
.L_4:
        /*001c*/ 	.word	index@(_Z9matrixAddPA800_iS0_S0_)
        /*0020*/ 	.word	0x00000000
.L_5:


//--------------------- .nv.compat                --------------------------
	.section	.nv.compat,"",@"SHT_CUDA_COMPAT_INFO"
	.align	4
        /*0000*/ 	.byte	0x02, 0x09, 0x00, 0x00, 0x02, 0x02, 0x01, 0x00, 0x02, 0x05, 0x05, 0x00, 0x03, 0x07, 0x01, 0x01
        /*0010*/ 	.byte	0x02, 0x03, 0x00, 0x00, 0x02, 0x06, 0x01, 0x00, 0x04, 0x0b, 0x08, 0x00, 0x09, 0x00, 0x00, 0x00
        /*0020*/ 	.byte	0x00, 0x00, 0x00, 0x00


//--------------------- .nv.info._Z9matrixAddPA800_iS0_S0_ --------------------------
	.section	.nv.info._Z9matrixAddPA800_iS0_S0_,"",@"SHT_CUDA_INFO"
	.sectionflags	@""
	.align	4


	//----- nvinfo : EIATTR_CUDA_API_VERSION
	.align		4
        /*0000*/ 	.byte	0x04, 0x37
        /*0002*/ 	.short	(.L_7 - .L_6)
.L_6:
        /*0004*/ 	.word	0x00000082


	//----- nvinfo : EIATTR_KPARAM_INFO
	.align		4
.L_7:
        /*0008*/ 	.byte	0x04, 0x17
        /*000a*/ 	.short	(.L_9 - .L_8)
.L_8:
        /*000c*/ 	.word	0x00000000
        /*0010*/ 	.short	0x0002
        /*0012*/ 	.short	0x0010
        /*0014*/ 	.byte	0x00, 0xf5, 0x21, 0x00


	//----- nvinfo : EIATTR_KPARAM_INFO
	.align		4
.L_9:
        /*0018*/ 	.byte	0x04, 0x17
        /*001a*/ 	.short	(.L_11 - .L_10)
.L_10:
        /*001c*/ 	.word	0x00000000
        /*0020*/ 	.short	0x0001
        /*0022*/ 	.short	0x0008
        /*0024*/ 	.byte	0x00, 0xf5, 0x21, 0x00


	//----- nvinfo : EIATTR_KPARAM_INFO
	.align		4
.L_11:
        /*0028*/ 	.byte	0x04, 0x17
        /*002a*/ 	.short	(.L_13 - .L_12)
.L_12:
        /*002c*/ 	.word	0x00000000
        /*0030*/ 	.short	0x0000
        /*0032*/ 	.short	0x0000
        /*0034*/ 	.byte	0x00, 0xf5, 0x21, 0x00


	//----- nvinfo : EIATTR_SPARSE_MMA_MASK
	.align		4
.L_13:
        /*0038*/ 	.byte	0x03, 0x50
        /*003a*/ 	.short	0x0000


	//----- nvinfo : EIATTR_MAXREG_COUNT
	.align		4
        /*003c*/ 	.byte	0x03, 0x1b
        /*003e*/ 	.short	0x00ff


	//----- nvinfo : EIATTR_MERCURY_ISA_VERSION
	.align		4
        /*0040*/ 	.byte	0x03, 0x5f
        /*0042*/ 	.short	0x0101


	//----- nvinfo : EIATTR_VRC_CTA_INIT_COUNT
	.align		4
        /*0044*/ 	.byte	0x02, 0x4a
	.zero		1
	.zero		1


	//----- nvinfo : EIATTR_EXIT_INSTR_OFFSETS
	.align		4
        /*0048*/ 	.byte	0x04, 0x1c
        /*004a*/ 	.short	(.L_15 - .L_14)


	//   ....[0]....
.L_14:
        /*004c*/ 	.word	0x00000050


	//   ....[1]....
        /*0050*/ 	.word	0x00000140


	//----- nvinfo : EIATTR_CBANK_PARAM_SIZE
	.align		4
.L_15:
        /*0054*/ 	.byte	0x03, 0x19
        /*0056*/ 	.short	0x0018


	//----- nvinfo : EIATTR_PARAM_CBANK
	.align		4
        /*0058*/ 	.byte	0x04, 0x0a
        /*005a*/ 	.short	(.L_17 - .L_16)
	.align		4
.L_16:
        /*005c*/ 	.word	index@(.nv.constant0._Z9matrixAddPA800_iS0_S0_)
        /*0060*/ 	.short	0x0380
        /*0062*/ 	.short	0x0018


	//----- nvinfo : EIATTR_SW_WAR
	.align		4
.L_17:
        /*0064*/ 	.byte	0x04, 0x36
        /*0066*/ 	.short	(.L_19 - .L_18)
.L_18:
        /*0068*/ 	.word	0x00000008
.L_19:


//--------------------- .nv.callgraph             --------------------------
	.section	.nv.callgraph,"",@"SHT_CUDA_CALLGRAPH"
	.align	4
	.sectionentsize	8
	.align		4
        /*0000*/ 	.word	0x00000000
	.align		4
        /*0004*/ 	.word	0xffffffff
	.align		4
        /*0008*/ 	.word	0x00000000
	.align		4
        /*000c*/ 	.word	0xfffffffe
	.align		4
        /*0010*/ 	.word	0x00000000
	.align		4
        /*0014*/ 	.word	0xfffffffd
	.align		4
        /*0018*/ 	.word	0x00000000
	.align		4
        /*001c*/ 	.word	0xfffffffc


//--------------------- .text._Z9matrixAddPA800_iS0_S0_ --------------------------
	.section	.text._Z9matrixAddPA800_iS0_S0_,"ax",@progbits
	.align	128
        .global         _Z9matrixAddPA800_iS0_S0_
        .type           _Z9matrixAddPA800_iS0_S0_,@function
        .size           _Z9matrixAddPA800_iS0_S0_,(.L_x_1 - _Z9matrixAddPA800_iS0_S0_)
        .other          _Z9matrixAddPA800_iS0_S0_,@"STO_CUDA_ENTRY STV_DEFAULT"
_Z9matrixAddPA800_iS0_S0_:
.text._Z9matrixAddPA800_iS0_S0_:
[----:B------:R-:W-:Y:S01]  /*0000*/  LDC R1, c[0x0][0x37c] ;  /* 0x0000df00ff017b82 */ /* 0x000fe20000000800 */
[----:B------:R-:W0:Y:S01]  /*0010*/  S2R R11, SR_TID.Y ;  /* 0x00000000000b7919 */ /* 0x000e220000002200 */
[----:B------:R-:W1:Y:S01]  /*0020*/  S2R R9, SR_TID.X ;  /* 0x0000000000097919 */ /* 0x000e620000002100 */
[----:B0-----:R-:W-:-:S04]  /*0030*/  ISETP.GT.U32.AND P0, PT, R11, 0x31f, PT ;  /* 0x0000031f0b00780c */ /* 0x001fc80003f04070 */
[----:B-1----:R-:W-:-:S13]  /*0040*/  ISETP.GT.U32.OR P0, PT, R9, 0x257, P0 ;  /* 0x000002570900780c */ /* 0x002fda0000704470 */
[----:B------:R-:W-:Y:S05]  /*0050*/  @P0 EXIT ;  /* 0x000000000000094d */ /* 0x000fea0003800000 */
[----:B------:R-:W0:Y:S01]  /*0060*/  LDC.64 R2, c[0x0][0x380] ;  /* 0x0000e000ff027b82 */ /* 0x000e220000000a00 */
[----:B------:R-:W1:Y:S07]  /*0070*/  LDCU.64 UR4, c[0x0][0x358] ;  /* 0x00006b00ff0477ac */ /* 0x000e6e0008000a00 */
[----:B------:R-:W2:Y:S08]  /*0080*/  LDC.64 R4, c[0x0][0x388] ;  /* 0x0000e200ff047b82 */ /* 0x000eb00000000a00 */
[----:B------:R-:W3:Y:S01]  /*0090*/  LDC.64 R6, c[0x0][0x390] ;  /* 0x0000e400ff067b82 */ /* 0x000ee20000000a00 */
[----:B0-----:R-:W-:-:S04]  /*00a0*/  IMAD.WIDE.U32 R2, R9, 0xc80, R2 ;  /* 0x00000c8009027825 */ /* 0x001fc800078e0002 */
[----:B------:R-:W-:-:S04]  /*00b0*/  IMAD.WIDE.U32 R2, R11, 0x4, R2 ;  /* 0x000000040b027825 */ /* 0x000fc800078e0002 */
[----:B--2---:R-:W-:Y:S02]  /*00c0*/  IMAD.WIDE.U32 R4, R9, 0xc80, R4 ;  /* 0x00000c8009047825 */ /* 0x004fe400078e0004 */
[----:B-1----:R-:W2:Y:S02]  /*00d0*/  LDG.E R2, desc[UR4][R2.64] ;  /* 0x0000000402027981 */ /* 0x002ea4000c1e1900 */
[----:B------:R-:W-:-:S06]  /*00e0*/  IMAD.WIDE.U32 R4, R11, 0x4, R4 ;  /* 0x000000040b047825 */ /* 0x000fcc00078e0004 */
[----:B------:R-:W2:Y:S01]  /*00f0*/  LDG.E R5, desc[UR4][R4.64] ;  /* 0x0000000404057981 */ /* 0x000ea2000c1e1900 */
[----:B---3--:R-:W-:-:S04]  /*0100*/  IMAD.WIDE.U32 R6, R9, 0xc80, R6 ;  /* 0x00000c8009067825 */ /* 0x008fc800078e0006 */
[----:B------:R-:W-:Y:S01]  /*0110*/  IMAD.WIDE.U32 R6, R11, 0x4, R6 ;  /* 0x000000040b067825 */ /* 0x000fe200078e0006 */
[----:B--2---:R-:W-:-:S05]  /*0120*/  IADD3 R9, PT, PT, R2, R5, RZ ;  /* 0x0000000502097210 */ /* 0x004fca0007ffe0ff */
[----:B------:R-:W-:Y:S01]  /*0130*/  STG.E desc[UR4][R6.64], R9 ;  /* 0x0000000906007986 */ /* 0x000fe2000c101904 */
[----:B------:R-:W-:Y:S05]  /*0140*/  EXIT ;  /* 0x000000000000794d */ /* 0x000fea0003800000 */
.L_x_0:
[----:B------:R-:W-:-:S00]  /*0150*/  BRA `(.L_x_0) ;  /* 0xfffffffc00fc7947 */ /* 0x000fc0000383ffff */
[----:B------:R-:W-:-:S00]  /*0160*/  NOP ;  /* 0x0000000000007918 */ /* 0x000fc00000000000 */
        /* <DEDUP_REMOVED lines=9> */
.L_x_1:


//--------------------- .nv.shared.reserved.0     --------------------------
	.section	.nv.shared.reserved.0,"aw",@nobits
	.weak		__nv_reservedSMEM_offset_0_alias
	.size		__nv_reservedSMEM_offset_0_alias, 0, 64
	.other		__nv_reservedSMEM_offset_0_alias,@"STO_CUDA_RESERVED_SHARED STV_DEFAULT"
__nv_reservedSMEM_offset_0_alias:
	.zero		0
	.zero		64


//--------------------- .nv.constant0._Z9matrixAddPA800_iS0_S0_ --------------------------
	.section	.nv.constant0._Z9matrixAddPA800_iS0_S0_,"a",@progbits
	.sectionflags	@""
	.align	4
.nv.constant0._Z9matrixAddPA800_iS0_S0_:
	.zero		920


//--------------------- SYMBOLS --------------------------

	.type		.nv.reservedSmem.offset0,@object
	.size		.nv.reservedSmem.offset0,0x4
